//
// Generated by NVIDIA NVVM Compiler
//
// Compiler Build ID: CL-36424714
// Cuda compilation tools, release 13.0, V13.0.88
// Based on NVVM 20.0.0
//

.version 9.0
.target sm_100
.address_size 64

	// .globl	_Z16printThreadIndexPiii
.extern .func  (.param .b32 func_retval0) vprintf
(
	.param .b64 vprintf_param_0,
	.param .b64 vprintf_param_1
)
;
.global .align 1 .b8 $str[84] = {116, 104, 114, 101, 97, 100, 95, 105, 100, 32, 40, 37, 100, 44, 32, 37, 100, 41, 44, 32, 98, 108, 111, 99, 107, 95, 105, 100, 40, 37, 100, 44, 32, 37, 100, 41, 44, 32, 99, 111, 111, 114, 100, 105, 110, 97, 116, 101, 40, 37, 100, 44, 32, 37, 100, 41, 44, 32, 103, 108, 111, 98, 97, 108, 32, 105, 110, 100, 101, 120, 32, 37, 100, 32, 118, 97, 108, 117, 101, 32, 37, 100, 10};

.visible .entry _Z16printThreadIndexPiii(
	.param .u64 .ptr .align 1 _Z16printThreadIndexPiii_param_0,
	.param .u32 _Z16printThreadIndexPiii_param_1,
	.param .u32 _Z16printThreadIndexPiii_param_2
)
{
	.local .align 16 .b8 	__local_depot0[32];
	.reg .b64 	%SP;
	.reg .b64 	%SPL;
	.reg .b32 	%r<14>;
	.reg .b64 	%rd<9>;

	mov.u64 	%SPL, __local_depot0;
	cvta.local.u64 	%SP, %SPL;
	ld.param.u64 	%rd1, [_Z16printThreadIndexPiii_param_0];
	ld.param.u32 	%r1, [_Z16printThreadIndexPiii_param_1];
	cvta.to.global.u64 	%rd2, %rd1;
	add.u64 	%rd3, %SP, 0;
	add.u64 	%rd4, %SPL, 0;
	mov.u32 	%r2, %tid.x;
	mov.u32 	%r3, %ctaid.x;
	mov.u32 	%r4, %ntid.x;
	mad.lo.s32 	%r5, %r3, %r4, %r2;
	mov.u32 	%r6, %tid.y;
	mov.u32 	%r7, %ctaid.y;
	mov.u32 	%r8, %ntid.y;
	mad.lo.s32 	%r9, %r7, %r8, %r6;
	mad.lo.s32 	%r10, %r1, %r9, %r5;
	mul.wide.u32 	%rd5, %r10, 4;
	add.s64 	%rd6, %rd2, %rd5;
	ld.global.u32 	%r11, [%rd6];
	st.local.v4.u32 	[%rd4], {%r2, %r6, %r3, %r7};
	st.local.v4.u32 	[%rd4+16], {%r5, %r9, %r10, %r11};
	mov.u64 	%rd7, $str;
	cvta.global.u64 	%rd8, %rd7;
	{ // callseq 0, 0
	.param .b64 param0;
	st.param.b64 	[param0], %rd8;
	.param .b64 param1;
	st.param.b64 	[param1], %rd3;
	.param .b32 retval0;
	call.uni (retval0), 
	vprintf, 
	(
	param0, 
	param1
	);
	ld.param.b32 	%r12, [retval0];
	} // callseq 0
	ret;

}


// ===== COMPILED SASS (sm_100) =====

	.target	sm_100

	.elftype	@"ET_EXEC"


//--------------------- .note.nv.tkinfo           --------------------------
	.section	.note.nv.tkinfo,"",@"SHT_NOTE"
	.sectionflags	@"SHF_NOTE_NV_TKINFO"
	.tkinfo
        /*0018*/ 	.word	0x00000002
        /*0030*/ 	.string	""
        /*0030*/ 	.string	"ptxas"
        /*0030*/ 	.string	"Cuda compilation tools, release 13.0, V13.0.88"
        /*0030*/ 	.string	"Build cuda_13.0.r13.0/compiler.36424714_0"
        /*0030*/ 	.string	"-arch sm_100 -m 64 "



//--------------------- .note.nv.cuinfo           --------------------------
	.section	.note.nv.cuinfo,"",@"SHT_NOTE"
	.sectionflags	@"SHF_NOTE_NV_CUINFO"
        /*0018*/ 	.short	0x0002
        /*001a*/ 	.short	0x0064
        /*001c*/ 	.short	0x0082
	.zero		2


//--------------------- .nv.info                  --------------------------
	.section	.nv.info,"",@"SHT_CUDA_INFO"
	.align	4


	//----- nvinfo : EIATTR_REGCOUNT
	.align		4
        /*0000*/ 	.byte	0x04, 0x2f
        /*0002*/ 	.short	(.L_2 - .L_1)
	.align		4
.L_1:
        /*0004*/ 	.word	index@(_Z16printThreadIndexPiii)
        /*0008*/ 	.word	0x00000018


	//----- nvinfo : EIATTR_FRAME_SIZE
	.align		4
.L_2:
        /*000c*/ 	.byte	0x04, 0x11
        /*000e*/ 	.short	(.L_4 - .L_3)
	.align		4
.L_3:
        /*0010*/ 	.word	index@(_Z16printThreadIndexPiii)
        /*0014*/ 	.word	0x00000020


	//----- nvinfo : EIATTR_MIN_STACK_SIZE
	.align		4
.L_4:
        /*0018*/ 	.byte	0x04, 0x12
        /*001a*/ 	.short	(.L_6 - .L_5)
	.align		4
.L_5:
        /*001c*/ 	.word	index@(_Z16printThreadIndexPiii)
        /*0020*/ 	.word	0x00000020
.L_6:


//--------------------- .nv.compat                --------------------------
	.section	.nv.compat,"",@"SHT_CUDA_COMPAT_INFO"
	.align	4
        /*0000*/ 	.byte	0x02, 0x09, 0x00, 0x00, 0x02, 0x02, 0x01, 0x00, 0x02, 0x05, 0x05, 0x00, 0x03, 0x07, 0x01, 0x01
        /*0010*/ 	.byte	0x02, 0x03, 0x00, 0x00, 0x02, 0x06, 0x01, 0x00, 0x04, 0x0b, 0x08, 0x00, 0x09, 0x00, 0x00, 0x00
        /*0020*/ 	.byte	0x00, 0x00, 0x00, 0x00


//--------------------- .nv.info._Z16printThreadIndexPiii --------------------------
	.section	.nv.info._Z16printThreadIndexPiii,"",@"SHT_CUDA_INFO"
	.sectionflags	@""
	.align	4


	//----- nvinfo : EIATTR_CUDA_API_VERSION
	.align		4
        /*0000*/ 	.byte	0x04, 0x37
        /*0002*/ 	.short	(.L_8 - .L_7)
.L_7:
        /*0004*/ 	.word	0x00000082


	//----- nvinfo : EIATTR_KPARAM_INFO
	.align		4
.L_8:
        /*0008*/ 	.byte	0x04, 0x17
        /*000a*/ 	.short	(.L_10 - .L_9)
.L_9:
        /*000c*/ 	.word	0x00000000
        /*0010*/ 	.short	0x0002
        /*0012*/ 	.short	0x000c
        /*0014*/ 	.byte	0x00, 0xf0, 0x11, 0x00


	//----- nvinfo : EIATTR_KPARAM_INFO
	.align		4
.L_10:
        /*0018*/ 	.byte	0x04, 0x17
        /*001a*/ 	.short	(.L_12 - .L_11)
.L_11:
        /*001c*/ 	.word	0x00000000
        /*0020*/ 	.short	0x0001
        /*0022*/ 	.short	0x0008
        /*0024*/ 	.byte	0x00, 0xf0, 0x11, 0x00


	//----- nvinfo : EIATTR_KPARAM_INFO
	.align		4
.L_12:
        /*0028*/ 	.byte	0x04, 0x17
        /*002a*/ 	.short	(.L_14 - .L_13)
.L_13:
        /*002c*/ 	.word	0x00000000
        /*0030*/ 	.short	0x0000
        /*0032*/ 	.short	0x0000
        /*0034*/ 	.byte	0x00, 0xf5, 0x21, 0x00


	//----- nvinfo : EIATTR_SPARSE_MMA_MASK
	.align		4
.L_14:
        /*0038*/ 	.byte	0x03, 0x50
        /*003a*/ 	.short	0x0000


	//----- nvinfo : EIATTR_MAXREG_COUNT
	.align		4
        /*003c*/ 	.byte	0x03, 0x1b
        /*003e*/ 	.short	0x00ff


	//----- nvinfo : EIATTR_EXTERNS
	.align		4
        /*0040*/ 	.byte	0x04, 0x0f
        /*0042*/ 	.short	(.L_16 - .L_15)


	//   ....[0]....
	.align		4
.L_15:
        /*0044*/ 	.word	index@(vprintf)


	//----- nvinfo : EIATTR_MERCURY_ISA_VERSION
	.align		4
.L_16:
        /*0048*/ 	.byte	0x03, 0x5f
        /*004a*/ 	.short	0x0101


	//----- nvinfo : EIATTR_VRC_CTA_INIT_COUNT
	.align		4
        /*004c*/ 	.byte	0x02, 0x4a
	.zero		1
	.zero		1


	//----- nvinfo : EIATTR_SYSCALL_OFFSETS
	.align		4
        /*0050*/ 	.byte	0x04, 0x46
        /*0052*/ 	.short	(.L_18 - .L_17)


	//   ....[0]....
.L_17:
        /*0054*/ 	.word	0x000001c0


	//----- nvinfo : EIATTR_EXIT_INSTR_OFFSETS
	.align		4
.L_18:
        /*0058*/ 	.byte	0x04, 0x1c
        /*005a*/ 	.short	(.L_20 - .L_19)


	//   ....[0]....
.L_19:
        /*005c*/ 	.word	0x000001d0


	//----- nvinfo : EIATTR_CBANK_PARAM_SIZE
	.align		4
.L_20:
        /*0060*/ 	.byte	0x03, 0x19
        /*0062*/ 	.short	0x0010


	//----- nvinfo : EIATTR_PARAM_CBANK
	.align		4
        /*0064*/ 	.byte	0x04, 0x0a
        /*0066*/ 	.short	(.L_22 - .L_21)
	.align		4
.L_21:
        /*0068*/ 	.word	index@(.nv.constant0._Z16printThreadIndexPiii)
        /*006c*/ 	.short	0x0380
        /*006e*/ 	.short	0x0010


	//----- nvinfo : EIATTR_SW_WAR
	.align		4
.L_22:
        /*0070*/ 	.byte	0x04, 0x36
        /*0072*/ 	.short	(.L_24 - .L_23)
.L_23:
        /*0074*/ 	.word	0x00000008
.L_24:


//--------------------- .nv.callgraph             --------------------------
	.section	.nv.callgraph,"",@"SHT_CUDA_CALLGRAPH"
	.align	4
	.sectionentsize	8
	.align		4
        /*0000*/ 	.word	0x00000000
	.align		4
        /*0004*/ 	.word	0xffffffff
	.align		4
        /*0008*/ 	.word	index@(_Z16printThreadIndexPiii)
	.align		4
        /*000c*/ 	.word	index@(vprintf)
	.align		4
        /*0010*/ 	.word	0x00000000
	.align		4
        /*0014*/ 	.word	0xfffffffe
	.align		4
        /*0018*/ 	.word	0x00000000
	.align		4
        /*001c*/ 	.word	0xfffffffd
	.align		4
        /*0020*/ 	.word	0x00000000
	.align		4
        /*0024*/ 	.word	0xfffffffc


//--------------------- .nv.constant4             --------------------------
	.section	.nv.constant4,"a",@progbits
	.align	8
	.align		8
.nv.constant4:
        /*0000*/ 	.dword	vprintf
	.align		8
        /*0008*/ 	.dword	$str


//--------------------- .text._Z16printThreadIndexPiii --------------------------
	.section	.text._Z16printThreadIndexPiii,"ax",@progbits
	.align	128
        .global         _Z16printThreadIndexPiii
        .type           _Z16printThreadIndexPiii,@function
        .size           _Z16printThreadIndexPiii,(.L_x_2 - _Z16printThreadIndexPiii)
        .other          _Z16printThreadIndexPiii,@"STO_CUDA_ENTRY STV_DEFAULT"
_Z16printThreadIndexPiii:
.text._Z16printThreadIndexPiii:
[----:B------:R-:W0:Y:S01]  /*0000*/  LDC R1, c[0x0][0x37c] ;  /* 0x0000df00ff017b82 */ /* 0x000e220000000800 */
[----:B------:R-:W1:Y:S01]  /*0010*/  S2R R16, SR_TID.X ;  /* 0x0000000000107919 */ /* 0x000e620000002100 */
[----:B------:R-:W2:Y:S06]  /*0020*/  LDCU UR6, c[0x0][0x2fc] ;  /* 0x00005f80ff0677ac */ /* 0x000eac0008000800 */
[----:B------:R-:W3:Y:S01]  /*0030*/  LDC.64 R2, c[0x0][0x380] ;  /* 0x0000e000ff027b82 */ /* 0x000ee20000000a00 */
[----:B0-----:R-:W-:Y:S01]  /*0040*/  IADD3 R1, PT, PT, R1, -0x20, RZ ;  /* 0xffffffe001017810 */ /* 0x001fe20007ffe0ff */
[----:B------:R-:W1:Y:S01]  /*0050*/  S2R R18, SR_CTAID.X ;  /* 0x0000000000127919 */ /* 0x000e620000002500 */
[----:B------:R-:W1:Y:S01]  /*0060*/  LDCU UR7, c[0x0][0x360] ;  /* 0x00006c00ff0777ac */ /* 0x000e620008000800 */
[----:B------:R-:W0:Y:S01]  /*0070*/  S2R R17, SR_TID.Y ;  /* 0x0000000000117919 */ /* 0x000e220000002200 */
[----:B------:R-:W0:Y:S01]  /*0080*/  LDCU UR8, c[0x0][0x364] ;  /* 0x00006c80ff0877ac */ /* 0x000e220008000800 */
[----:B------:R-:W0:Y:S01]  /*0090*/  S2R R19, SR_CTAID.Y ;  /* 0x0000000000137919 */ /* 0x000e220000002600 */
[----:B------:R-:W4:Y:S01]  /*00a0*/  LDCU UR9, c[0x0][0x388] ;  /* 0x00007100ff0977ac */ /* 0x000f220008000800 */
[----:B------:R-:W5:Y:S01]  /*00b0*/  LDCU.64 UR4, c[0x0][0x358] ;  /* 0x00006b00ff0477ac */ /* 0x000f620008000a00 */
[----:B-1----:R-:W-:-:S02]  /*00c0*/  IMAD R8, R18, UR7, R16 ;  /* 0x0000000712087c24 */ /* 0x002fc4000f8e0210 */
[----:B0-----:R-:W-:-:S04]  /*00d0*/  IMAD R9, R19, UR8, R17 ;  /* 0x0000000813097c24 */ /* 0x001fc8000f8e0211 */
[----:B----4-:R-:W-:Y:S01]  /*00e0*/  IMAD R10, R9, UR9, R8 ;  /* 0x00000009090a7c24 */ /* 0x010fe2000f8e0208 */
[----:B------:R-:W-:Y:S01]  /*00f0*/  MOV R0, 0x0 ;  /* 0x0000000000007802 */ /* 0x000fe20000000f00 */
[----:B------:R0:W-:Y:S01]  /*0100*/  STL.128 [R1], R16 ;  /* 0x0000001001007387 */ /* 0x0001e20000100c00 */
[----:B------:R-:W1:Y:S01]  /*0110*/  LDCU.64 UR8, c[0x4][0x8] ;  /* 0x01000100ff0877ac */ /* 0x000e620008000a00 */
[----:B---3--:R-:W-:-:S05]  /*0120*/  IMAD.WIDE.U32 R2, R10, 0x4, R2 ;  /* 0x000000040a027825 */ /* 0x008fca00078e0002 */
[----:B-----5:R-:W3:Y:S01]  /*0130*/  LDG.E R11, desc[UR4][R2.64] ;  /* 0x00000004020b7981 */ /* 0x020ee2000c1e1900 */
[----:B------:R-:W4:Y:S01]  /*0140*/  LDCU UR4, c[0x0][0x2f8] ;  /* 0x00005f00ff0477ac */ /* 0x000f220008000800 */
[----:B------:R0:W0:Y:S01]  /*0150*/  LDC.64 R12, c[0x4][R0] ;  /* 0x01000000000c7b82 */ /* 0x0000220000000a00 */
[----:B-1----:R-:W-:Y:S02]  /*0160*/  MOV R4, UR8 ;  /* 0x0000000800047c02 */ /* 0x002fe40008000f00 */
[----:B------:R-:W-:Y:S02]  /*0170*/  MOV R5, UR9 ;  /* 0x0000000900057c02 */ /* 0x000fe40008000f00 */
[----:B----4-:R-:W-:-:S04]  /*0180*/  IADD3 R6, P0, PT, R1, UR4, RZ ;  /* 0x0000000401067c10 */ /* 0x010fc8000ff1e0ff */
[----:B--2---:R-:W-:Y:S01]  /*0190*/  IADD3.X R7, PT, PT, RZ, UR6, RZ, P0, !PT ;  /* 0x00000006ff077c10 */ /* 0x004fe200087fe4ff */
[----:B0--3--:R1:W-:Y:S08]  /*01a0*/  STL.128 [R1+0x10], R8 ;  /* 0x0000100801007387 */ /* 0x0093f00000100c00 */
[----:B------:R-:W-:-:S07]  /*01b0*/  LEPC R20, `(.L_x_0) ;  /* 0x000000001014794e */ /* 0x000fce0000000000 */
[----:B-1----:R-:W-:Y:S05]  /*01c0*/  CALL.ABS.NOINC R12 ;  /* 0x000000000c007343 */ /* 0x002fea0003c00000 */
.L_x_0:
[----:B------:R-:W-:Y:S05]  /*01d0*/  EXIT ;  /* 0x000000000000794d */ /* 0x000fea0003800000 */
.L_x_1:
[----:B------:R-:W-:-:S00]  /*01e0*/  BRA `(.L_x_1) ;  /* 0xfffffffc00fc7947 */ /* 0x000fc0000383ffff */
[----:B------:R-:W-:-:S00]  /*01f0*/  NOP ;  /* 0x0000000000007918 */ /* 0x000fc00000000000 */
        /* <DEDUP_REMOVED lines=8> */
.L_x_2:


//--------------------- .nv.global.init           --------------------------
	.section	.nv.global.init,"aw",@progbits
.nv.global.init:
	.type		$str,@object
	.size		$str,(.L_0 - $str)
$str:
        /*0000*/ 	.byte	0x74, 0x68, 0x72, 0x65, 0x61, 0x64, 0x5f, 0x69, 0x64, 0x20, 0x28, 0x25, 0x64, 0x2c, 0x20, 0x25
        /*0010*/ 	.byte	0x64, 0x29, 0x2c, 0x20, 0x62, 0x6c, 0x6f, 0x63, 0x6b, 0x5f, 0x69, 0x64, 0x28, 0x25, 0x64, 0x2c
        /*0020*/ 	.byte	0x20, 0x25, 0x64, 0x29, 0x2c, 0x20, 0x63, 0x6f, 0x6f, 0x72, 0x64, 0x69, 0x6e, 0x61, 0x74, 0x65
        /*0030*/ 	.byte	0x28, 0x25, 0x64, 0x2c, 0x20, 0x25, 0x64, 0x29, 0x2c, 0x20, 0x67, 0x6c, 0x6f, 0x62, 0x61, 0x6c
        /*0040*/ 	.byte	0x20, 0x69, 0x6e, 0x64, 0x65, 0x78, 0x20, 0x25, 0x64, 0x20, 0x76, 0x61, 0x6c, 0x75, 0x65, 0x20
        /*0050*/ 	.byte	0x25, 0x64, 0x0a, 0x00
.L_0:


//--------------------- .nv.shared.reserved.0     --------------------------
	.section	.nv.shared.reserved.0,"aw",@nobits
	.weak		__nv_reservedSMEM_offset_0_alias
	.size		__nv_reservedSMEM_offset_0_alias, 0, 64
	.other		__nv_reservedSMEM_offset_0_alias,@"STO_CUDA_RESERVED_SHARED STV_DEFAULT"
__nv_reservedSMEM_offset_0_alias:
	.zero		0
	.zero		64


//--------------------- .nv.constant0._Z16printThreadIndexPiii --------------------------
	.section	.nv.constant0._Z16printThreadIndexPiii,"a",@progbits
	.sectionflags	@""
	.align	4
.nv.constant0._Z16printThreadIndexPiii:
	.zero		912


//--------------------- SYMBOLS --------------------------

	.type		.nv.reservedSmem.offset0,@object
	.size		.nv.reservedSmem.offset0,0x4
	.type		vprintf,@function
